def matmul_kernel(
    a_ptr,
    b_ptr,
    c_ptr,
    M,
    N,
    K,
    stride_am,
    stride_ak,
    stride_bk,
    stride_bn,
    stride_cm,
    stride_cn,
    BLOCK_M: tl.constexpr,
    BLOCK_N: tl.constexpr,
    BLOCK_K: tl.constexpr,
    GROUP_M: tl.constexpr,
):
    pid = tl.program_id(axis=0)
    num_pid_m = tl.cdiv(M, BLOCK_M)
    num_pid_n = tl.cdiv(N, BLOCK_N)
    num_pid_in_group = GROUP_M * num_pid_n
    group_id = pid // num_pid_in_group
    first_pid_m = group_id * GROUP_M
    group_size_m = min(num_pid_m - first_pid_m, GROUP_M)
    pid_m = first_pid_m + ((pid % num_pid_in_group) % group_size_m)
    pid_n = (pid % num_pid_in_group) // group_size_m

    offs_am = (pid_m * BLOCK_M + tl.arange(0, BLOCK_M)) % M
    offs_bn = (pid_n * BLOCK_N + tl.arange(0, BLOCK_N)) % N
    offs_k = tl.arange(0, BLOCK_K)
    a_ptrs = a_ptr + offs_am[:, None] * stride_am + offs_k[None, :] * stride_ak
    b_ptrs = b_ptr + offs_k[:, None] * stride_bk + offs_bn[None, :] * stride_bn

    acc = tl.zeros((BLOCK_M, BLOCK_N), dtype=tl.float32)
    for kk in range(0, tl.cdiv(K, BLOCK_K)):
        a = tl.load(a_ptrs, mask=offs_k[None, :] < K - kk * BLOCK_K, other=0.0)
        b = tl.load(b_ptrs, mask=offs_k[:, None] < K - kk * BLOCK_K, other=0.0)
        acc = tl.dot(a, b, acc)
        a_ptrs += BLOCK_K * stride_ak
        b_ptrs += BLOCK_K * stride_bk

    c = acc.to(c_ptr.dtype.element_ty)
    offs_cm = pid_m * BLOCK_M + tl.arange(0, BLOCK_M)
    offs_cn = pid_n * BLOCK_N + tl.arange(0, BLOCK_N)
    c_ptrs = c_ptr + offs_cm[:, None] * stride_cm + offs_cn[None, :] * stride_cn
    mask = (offs_cm[:, None] < M) & (offs_cn[None, :] < N)
    tl.store(c_ptrs, c, mask=mask)

# config = {"BLOCK_K": 32, "BLOCK_M": 32, "BLOCK_N": 16, "GROUP_M": 8, "arch": "sm_100", "dtype": "fp8e4m3", "num_ctas": 1, "num_stages": 2, "num_warps": 8}
# arch = sm_100


// ===== COMPILED SASS (sm_100a) =====

	.target	sm_100a

	.elftype	@"ET_EXEC"


//--------------------- .note.nv.tkinfo           --------------------------
	.section	.note.nv.tkinfo,"",@"SHT_NOTE"
	.sectionflags	@"SHF_NOTE_NV_TKINFO"
	.tkinfo
        /*0018*/ 	.word	0x00000081
        /*0030*/ 	.string	""
        /*0030*/ 	.string	"ptxas-blackwell"
        /*0030*/ 	.string	"Cuda compilation tools, release 12.9, V12.9.86"
        /*0030*/ 	.string	"Build cuda_12.9.r12.9/compiler.36037853_0"
        /*0030*/ 	.string	"-v  -suppress-debug-info  -lineinfo  -arch sm_100a "



//--------------------- .note.nv.cuver            --------------------------
	.section	.note.nv.cuver,"",@"SHT_NOTE"
	.sectionflags	@"SHF_NOTE_NV_CUVER"
        /*0018*/ 	.short	0x0001
        /*001a*/ 	.short	0x0064
        /*001c*/ 	.short	0x0001
        /*001e*/ 	.short	0x0000
        /*0020*/ 	.short	0x0001
        /*0022*/ 	.short	0x0000


//--------------------- .nv.info                  --------------------------
	.section	.nv.info,"",@"SHT_CUDA_INFO"
	.align	4


	//----- nvinfo : EIATTR_REGCOUNT
	.align		4
        /*0000*/ 	.byte	0x04, 0x2f
        /*0002*/ 	.short	(.L_1 - .L_0)
	.align		4
.L_0:
        /*0004*/ 	.word	index@(matmul_kernel)
        /*0008*/ 	.word	0x0000003b


	//----- nvinfo : EIATTR_FRAME_SIZE
	.align		4
.L_1:
        /*000c*/ 	.byte	0x04, 0x11
        /*000e*/ 	.short	(.L_3 - .L_2)
	.align		4
.L_2:
        /*0010*/ 	.word	index@(matmul_kernel)
        /*0014*/ 	.word	0x00000000


	//----- nvinfo : EIATTR_MIN_STACK_SIZE
	.align		4
.L_3:
        /*0018*/ 	.byte	0x04, 0x12
        /*001a*/ 	.short	(.L_5 - .L_4)
	.align		4
.L_4:
        /*001c*/ 	.word	index@(matmul_kernel)
        /*0020*/ 	.word	0x00000000
.L_5:


//--------------------- .nv.info.matmul_kernel    --------------------------
	.section	.nv.info.matmul_kernel,"",@"SHT_CUDA_INFO"
	.sectionflags	@""
	.align	4


	//----- nvinfo : EIATTR_CUDA_API_VERSION
	.align		4
        /*0000*/ 	.byte	0x04, 0x37
        /*0002*/ 	.short	(.L_7 - .L_6)
.L_6:
        /*0004*/ 	.word	0x00000081


	//----- nvinfo : EIATTR_KPARAM_INFO
	.align		4
.L_7:
        /*0008*/ 	.byte	0x04, 0x17
        /*000a*/ 	.short	(.L_9 - .L_8)
.L_8:
        /*000c*/ 	.word	0x00000000
        /*0010*/ 	.short	0x000d
        /*0012*/ 	.short	0x0048
        /*0014*/ 	.byte	0x00, 0xf4, 0x21, 0x00


	//----- nvinfo : EIATTR_KPARAM_INFO
	.align		4
.L_9:
        /*0018*/ 	.byte	0x04, 0x17
        /*001a*/ 	.short	(.L_11 - .L_10)
.L_10:
        /*001c*/ 	.word	0x00000000
        /*0020*/ 	.short	0x000c
        /*0022*/ 	.short	0x0040
        /*0024*/ 	.byte	0x00, 0xf4, 0x21, 0x00


	//----- nvinfo : EIATTR_KPARAM_INFO
	.align		4
.L_11:
        /*0028*/ 	.byte	0x04, 0x17
        /*002a*/ 	.short	(.L_13 - .L_12)
.L_12:
        /*002c*/ 	.word	0x00000000
        /*0030*/ 	.short	0x000b
        /*0032*/ 	.short	0x0038
        /*0034*/ 	.byte	0x00, 0xf0, 0x11, 0x00


	//----- nvinfo : EIATTR_KPARAM_INFO
	.align		4
.L_13:
        /*0038*/ 	.byte	0x04, 0x17
        /*003a*/ 	.short	(.L_15 - .L_14)
.L_14:
        /*003c*/ 	.word	0x00000000
        /*0040*/ 	.short	0x000a
        /*0042*/ 	.short	0x0034
        /*0044*/ 	.byte	0x00, 0xf0, 0x11, 0x00


	//----- nvinfo : EIATTR_KPARAM_INFO
	.align		4
.L_15:
        /*0048*/ 	.byte	0x04, 0x17
        /*004a*/ 	.short	(.L_17 - .L_16)
.L_16:
        /*004c*/ 	.word	0x00000000
        /*0050*/ 	.short	0x0009
        /*0052*/ 	.short	0x0030
        /*0054*/ 	.byte	0x00, 0xf0, 0x11, 0x00


	//----- nvinfo : EIATTR_KPARAM_INFO
	.align		4
.L_17:
        /*0058*/ 	.byte	0x04, 0x17
        /*005a*/ 	.short	(.L_19 - .L_18)
.L_18:
        /*005c*/ 	.word	0x00000000
        /*0060*/ 	.short	0x0008
        /*0062*/ 	.short	0x002c
        /*0064*/ 	.byte	0x00, 0xf0, 0x11, 0x00


	//----- nvinfo : EIATTR_KPARAM_INFO
	.align		4
.L_19:
        /*0068*/ 	.byte	0x04, 0x17
        /*006a*/ 	.short	(.L_21 - .L_20)
.L_20:
        /*006c*/ 	.word	0x00000000
        /*0070*/ 	.short	0x0007
        /*0072*/ 	.short	0x0028
        /*0074*/ 	.byte	0x00, 0xf0, 0x11, 0x00


	//----- nvinfo : EIATTR_KPARAM_INFO
	.align		4
.L_21:
        /*0078*/ 	.byte	0x04, 0x17
        /*007a*/ 	.short	(.L_23 - .L_22)
.L_22:
        /*007c*/ 	.word	0x00000000
        /*0080*/ 	.short	0x0006
        /*0082*/ 	.short	0x0024
        /*0084*/ 	.byte	0x00, 0xf0, 0x11, 0x00


	//----- nvinfo : EIATTR_KPARAM_INFO
	.align		4
.L_23:
        /*0088*/ 	.byte	0x04, 0x17
        /*008a*/ 	.short	(.L_25 - .L_24)
.L_24:
        /*008c*/ 	.word	0x00000000
        /*0090*/ 	.short	0x0005
        /*0092*/ 	.short	0x0020
        /*0094*/ 	.byte	0x00, 0xf0, 0x11, 0x00


	//----- nvinfo : EIATTR_KPARAM_INFO
	.align		4
.L_25:
        /*0098*/ 	.byte	0x04, 0x17
        /*009a*/ 	.short	(.L_27 - .L_26)
.L_26:
        /*009c*/ 	.word	0x00000000
        /*00a0*/ 	.short	0x0004
        /*00a2*/ 	.short	0x001c
        /*00a4*/ 	.byte	0x00, 0xf0, 0x11, 0x00


	//----- nvinfo : EIATTR_KPARAM_INFO
	.align		4
.L_27:
        /*00a8*/ 	.byte	0x04, 0x17
        /*00aa*/ 	.short	(.L_29 - .L_28)
.L_28:
        /*00ac*/ 	.word	0x00000000
        /*00b0*/ 	.short	0x0003
        /*00b2*/ 	.short	0x0018
        /*00b4*/ 	.byte	0x00, 0xf0, 0x11, 0x00


	//----- nvinfo : EIATTR_KPARAM_INFO
	.align		4
.L_29:
        /*00b8*/ 	.byte	0x04, 0x17
        /*00ba*/ 	.short	(.L_31 - .L_30)
.L_30:
        /*00bc*/ 	.word	0x00000000
        /*00c0*/ 	.short	0x0002
        /*00c2*/ 	.short	0x0010
        /*00c4*/ 	.byte	0x00, 0xf4, 0x21, 0x00


	//----- nvinfo : EIATTR_KPARAM_INFO
	.align		4
.L_31:
        /*00c8*/ 	.byte	0x04, 0x17
        /*00ca*/ 	.short	(.L_33 - .L_32)
.L_32:
        /*00cc*/ 	.word	0x00000000
        /*00d0*/ 	.short	0x0001
        /*00d2*/ 	.short	0x0008
        /*00d4*/ 	.byte	0x00, 0xf4, 0x21, 0x00


	//----- nvinfo : EIATTR_KPARAM_INFO
	.align		4
.L_33:
        /*00d8*/ 	.byte	0x04, 0x17
        /*00da*/ 	.short	(.L_35 - .L_34)
.L_34:
        /*00dc*/ 	.word	0x00000000
        /*00e0*/ 	.short	0x0000
        /*00e2*/ 	.short	0x0000
        /*00e4*/ 	.byte	0x00, 0xf4, 0x21, 0x00


	//----- nvinfo : EIATTR_SPARSE_MMA_MASK
	.align		4
.L_35:
        /*00e8*/ 	.byte	0x03, 0x50
        /*00ea*/ 	.short	0x0000


	//----- nvinfo : EIATTR_MAXREG_COUNT
	.align		4
        /*00ec*/ 	.byte	0x03, 0x1b
        /*00ee*/ 	.short	0x00ff


	//----- nvinfo : EIATTR_NUM_BARRIERS
	.align		4
        /*00f0*/ 	.byte	0x02, 0x4c
        /*00f2*/ 	.byte	0x01
	.zero		1


	//----- nvinfo : EIATTR_VRC_CTA_INIT_COUNT
	.align		4
        /*00f4*/ 	.byte	0x02, 0x4a
	.zero		1
	.zero		1


	//----- nvinfo : EIATTR_EXIT_INSTR_OFFSETS
	.align		4
        /*00f8*/ 	.byte	0x04, 0x1c
        /*00fa*/ 	.short	(.L_37 - .L_36)


	//   ....[0]....
.L_36:
        /*00fc*/ 	.word	0x000014a0


	//   ....[1]....
        /*0100*/ 	.word	0x000014f0


	//----- nvinfo : EIATTR_REQNTID
	.align		4
.L_37:
        /*0104*/ 	.byte	0x04, 0x10
        /*0106*/ 	.short	(.L_39 - .L_38)
.L_38:
        /*0108*/ 	.word	0x00000100
        /*010c*/ 	.word	0x00000001
        /*0110*/ 	.word	0x00000001


	//----- nvinfo : EIATTR_CBANK_PARAM_SIZE
	.align		4
.L_39:
        /*0114*/ 	.byte	0x03, 0x19
        /*0116*/ 	.short	0x0050


	//----- nvinfo : EIATTR_PARAM_CBANK
	.align		4
        /*0118*/ 	.byte	0x04, 0x0a
        /*011a*/ 	.short	(.L_41 - .L_40)
	.align		4
.L_40:
        /*011c*/ 	.word	index@(.nv.constant0.matmul_kernel)
        /*0120*/ 	.short	0x0380
        /*0122*/ 	.short	0x0050


	//----- nvinfo : EIATTR_SW_WAR
	.align		4
.L_41:
        /*0124*/ 	.byte	0x04, 0x36
        /*0126*/ 	.short	(.L_43 - .L_42)
.L_42:
        /*0128*/ 	.word	0x00000008
.L_43:


//--------------------- .nv.compat                --------------------------
	.section	.nv.compat,"",@"SHT_CUDA_COMPAT_INFO"
	.align	4
        /*0000*/ 	.byte	0x02, 0x02, 0x02, 0x00, 0x02, 0x05, 0x05, 0x00, 0x02, 0x03, 0x00, 0x00, 0x02, 0x06, 0x01, 0x00


//--------------------- .nv.callgraph             --------------------------
	.section	.nv.callgraph,"",@"SHT_CUDA_CALLGRAPH"
	.align	4
	.sectionentsize	8
	.align		4
        /*0000*/ 	.word	0x00000000
	.align		4
        /*0004*/ 	.word	0xffffffff
	.align		4
        /*0008*/ 	.word	0x00000000
	.align		4
        /*000c*/ 	.word	0xfffffffe
	.align		4
        /*0010*/ 	.word	0x00000000
	.align		4
        /*0014*/ 	.word	0xfffffffd
	.align		4
        /*0018*/ 	.word	0x00000000
	.align		4
        /*001c*/ 	.word	0xfffffffc


//--------------------- .text.matmul_kernel       --------------------------
	.section	.text.matmul_kernel,"ax",@progbits
	.align	128
        .global         matmul_kernel
        .type           matmul_kernel,@function
        .size           matmul_kernel,(.L_x_3 - matmul_kernel)
        .other          matmul_kernel,@"STO_CUDA_ENTRY STV_DEFAULT"
matmul_kernel:
.text.matmul_kernel:
[----:B------:R-:W0:Y:S08]  /*0000*/  LDC R1, c[0x0][0x37c] ;  /* 0x0000df00ff017b82 */ /* 0x000e300000000800 */
[----:B------:R-:W1:Y:S01]  /*0010*/  LDC.64 R14, c[0x0][0x398] ;  /* 0x0000e600ff0e7b82 */ /* 0x000e620000000a00 */
[----:B------:R-:W2:Y:S01]  /*0020*/  S2R R5, SR_CTAID.X ;  /* 0x0000000000057919 */ /* 0x000ea20000002500 */
[----:B------:R-:W-:Y:S01]  /*0030*/  UMOV UR4, 0x400 ;  /* 0x0000040000047882 */ /* 0x000fe20000000000 */
[----:B------:R-:W3:Y:S01]  /*0040*/  LDCU.64 UR6, c[0x0][0x358] ;  /* 0x00006b00ff0677ac */ /* 0x000ee20008000a00 */
[----:B------:R-:W4:Y:S04]  /*0050*/  S2R R28, SR_TID.X ;  /* 0x00000000001c7919 */ /* 0x000f280000002100 */
[----:B------:R-:W5:Y:S01]  /*0060*/  S2UR UR5, SR_CgaCtaId ;  /* 0x00000000000579c3 */ /* 0x000f620000008800 */
[----:B-1----:R-:W-:-:S05]  /*0070*/  VIADD R0, R15, 0xf ;  /* 0x0000000f0f007836 */ /* 0x002fca0000000000 */
[----:B------:R-:W-:Y:S01]  /*0080*/  SHF.R.S32.HI R3, RZ, 0x1f, R0 ;  /* 0x0000001fff037819 */ /* 0x000fe20000011400 */
[----:B-----5:R-:W-:-:S03]  /*0090*/  ULEA UR4, UR5, UR4, 0x18 ;  /* 0x0000000405047291 */ /* 0x020fc6000f8ec0ff */
[----:B------:R-:W-:Y:S02]  /*00a0*/  LEA.HI R3, R3, R0, RZ, 0x4 ;  /* 0x0000000003037211 */ /* 0x000fe400078f20ff */
[----:B--2---:R-:W-:Y:S02]  /*00b0*/  IABS R8, R5 ;  /* 0x0000000500087213 */ /* 0x004fe40000000000 */
[----:B------:R-:W-:-:S05]  /*00c0*/  SHF.R.S32.HI R3, RZ, 0x4, R3 ;  /* 0x00000004ff037819 */ /* 0x000fca0000011403 */
[----:B------:R-:W-:-:S05]  /*00d0*/  IMAD.SHL.U32 R4, R3, 0x8, RZ ;  /* 0x0000000803047824 */ /* 0x000fca00078e00ff */
[-C--:B------:R-:W-:Y:S02]  /*00e0*/  IABS R7, R4.reuse ;  /* 0x0000000400077213 */ /* 0x080fe40000000000 */
[----:B------:R-:W-:Y:S02]  /*00f0*/  IABS R10, R4 ;  /* 0x00000004000a7213 */ /* 0x000fe40000000000 */
[----:B------:R-:W1:Y:S08]  /*0100*/  I2F.RP R0, R7 ;  /* 0x0000000700007306 */ /* 0x000e700000209400 */
[----:B-1----:R-:W1:Y:S02]  /*0110*/  MUFU.RCP R0, R0 ;  /* 0x0000000000007308 */ /* 0x002e640000001000 */
[----:B-1----:R-:W-:-:S02]  /*0120*/  VIADD R2, R0, 0xffffffe ;  /* 0x0ffffffe00027836 */ /* 0x002fc40000000000 */
[----:B------:R-:W-:-:S04]  /*0130*/  IMAD.MOV R0, RZ, RZ, -R10 ;  /* 0x000000ffff007224 */ /* 0x000fc800078e0a0a */
[----:B------:R1:W2:Y:S02]  /*0140*/  F2I.FTZ.U32.TRUNC.NTZ R3, R2 ;  /* 0x0000000200037305 */ /* 0x0002a4000021f000 */
[----:B-1----:R-:W-:Y:S02]  /*0150*/  IMAD.MOV.U32 R2, RZ, RZ, RZ ;  /* 0x000000ffff027224 */ /* 0x002fe400078e00ff */
[----:B--2---:R-:W-:-:S04]  /*0160*/  IMAD.MOV R6, RZ, RZ, -R3 ;  /* 0x000000ffff067224 */ /* 0x004fc800078e0a03 */
[----:B------:R-:W-:Y:S02]  /*0170*/  IMAD R9, R6, R7, RZ ;  /* 0x0000000706097224 */ /* 0x000fe400078e02ff */
[----:B------:R-:W-:Y:S02]  /*0180*/  IMAD.MOV.U32 R6, RZ, RZ, R8 ;  /* 0x000000ffff067224 */ /* 0x000fe400078e0008 */
[----:B------:R-:W-:-:S06]  /*0190*/  IMAD.HI.U32 R3, R3, R9, R2 ;  /* 0x0000000903037227 */ /* 0x000fcc00078e0002 */
[----:B------:R-:W-:-:S04]  /*01a0*/  IMAD.HI.U32 R3, R3, R6, RZ ;  /* 0x0000000603037227 */ /* 0x000fc800078e00ff */
[----:B------:R-:W-:-:S05]  /*01b0*/  IMAD R0, R3, R0, R6 ;  /* 0x0000000003007224 */ /* 0x000fca00078e0206 */
[----:B------:R-:W-:-:S13]  /*01c0*/  ISETP.GT.U32.AND P1, PT, R7, R0, PT ;  /* 0x000000000700720c */ /* 0x000fda0003f24070 */
[----:B------:R-:W-:Y:S02]  /*01d0*/  @!P1 IMAD.IADD R0, R0, 0x1, -R7 ;  /* 0x0000000100009824 */ /* 0x000fe400078e0a07 */
[----:B------:R-:W-:Y:S01]  /*01e0*/  @!P1 VIADD R3, R3, 0x1 ;  /* 0x0000000103039836 */ /* 0x000fe20000000000 */
[----:B------:R-:W-:Y:S02]  /*01f0*/  ISETP.NE.AND P1, PT, R4, RZ, PT ;  /* 0x000000ff0400720c */ /* 0x000fe40003f25270 */
[----:B------:R-:W-:Y:S02]  /*0200*/  ISETP.GE.U32.AND P0, PT, R0, R7, PT ;  /* 0x000000070000720c */ /* 0x000fe40003f06070 */
[----:B------:R-:W-:-:S04]  /*0210*/  LOP3.LUT R0, R5, R4, RZ, 0x3c, !PT ;  /* 0x0000000405007212 */ /* 0x000fc800078e3cff */
[----:B------:R-:W-:Y:S01]  /*0220*/  ISETP.GE.AND P2, PT, R0, RZ, PT ;  /* 0x000000ff0000720c */ /* 0x000fe20003f46270 */
[----:B------:R-:W-:-:S06]  /*0230*/  VIADD R0, R14, 0x1f ;  /* 0x0000001f0e007836 */ /* 0x000fcc0000000000 */
[----:B------:R-:W-:-:S04]  /*0240*/  @P0 VIADD R3, R3, 0x1 ;  /* 0x0000000103030836 */ /* 0x000fc80000000000 */
[----:B------:R-:W-:Y:S01]  /*0250*/  IMAD.MOV.U32 R2, RZ, RZ, R3 ;  /* 0x000000ffff027224 */ /* 0x000fe200078e0003 */
[----:B------:R-:W-:-:S03]  /*0260*/  SHF.R.S32.HI R3, RZ, 0x1f, R0 ;  /* 0x0000001fff037819 */ /* 0x000fc60000011400 */
[----:B------:R-:W-:Y:S01]  /*0270*/  @!P2 IMAD.MOV R2, RZ, RZ, -R2 ;  /* 0x000000ffff02a224 */ /* 0x000fe200078e0a02 */
[----:B------:R-:W-:Y:S02]  /*0280*/  @!P1 LOP3.LUT R2, RZ, R4, RZ, 0x33, !PT ;  /* 0x00000004ff029212 */ /* 0x000fe400078e33ff */
[----:B------:R-:W-:-:S03]  /*0290*/  LEA.HI R3, R3, R0, RZ, 0x5 ;  /* 0x0000000003037211 */ /* 0x000fc600078f28ff */
[----:B------:R-:W-:Y:S02]  /*02a0*/  IMAD.SHL.U32 R11, R2, 0x8, RZ ;  /* 0x00000008020b7824 */ /* 0x000fe400078e00ff */
[----:B------:R-:W-:-:S03]  /*02b0*/  IMAD.MOV R2, RZ, RZ, -R2 ;  /* 0x000000ffff027224 */ /* 0x000fc600078e0a02 */
[----:B------:R-:W-:Y:S01]  /*02c0*/  LEA.HI.SX32 R3, R3, -R11, 0x1b ;  /* 0x8000000b03037211 */ /* 0x000fe200078fdaff */
[----:B------:R-:W-:-:S03]  /*02d0*/  IMAD R6, R4, R2, R5 ;  /* 0x0000000204067224 */ /* 0x000fc600078e0205 */
[----:B------:R-:W-:Y:S02]  /*02e0*/  VIMNMX R13, PT, PT, R3, 0x8, PT ;  /* 0x00000008030d7848 */ /* 0x000fe40003fe0100 */
[----:B------:R-:W-:Y:S02]  /*02f0*/  IABS R9, R6 ;  /* 0x0000000600097213 */ /* 0x000fe40000000000 */
[-C--:B------:R-:W-:Y:S02]  /*0300*/  IABS R7, R13.reuse ;  /* 0x0000000d00077213 */ /* 0x080fe40000000000 */
[----:B------:R-:W-:Y:S02]  /*0310*/  IABS R4, R13 ;  /* 0x0000000d00047213 */ /* 0x000fe40000000000 */
[----:B------:R-:W1:Y:S08]  /*0320*/  I2F.RP R0, R7 ;  /* 0x0000000700007306 */ /* 0x000e700000209400 */
[----:B-1----:R-:W1:Y:S02]  /*0330*/  MUFU.RCP R0, R0 ;  /* 0x0000000000007308 */ /* 0x002e640000001000 */
[----:B-1----:R-:W-:-:S02]  /*0340*/  VIADD R3, R0, 0xffffffe ;  /* 0x0ffffffe00037836 */ /* 0x002fc40000000000 */
[----:B------:R-:W-:Y:S02]  /*0350*/  IMAD.MOV R0, RZ, RZ, -R4 ;  /* 0x000000ffff007224 */ /* 0x000fe400078e0a04 */
[----:B------:R-:W1:Y:S02]  /*0360*/  LDC R4, c[0x0][0x3a0] ;  /* 0x0000e800ff047b82 */ /* 0x000e640000000800 */
[----:B------:R-:W2:Y:S02]  /*0370*/  F2I.FTZ.U32.TRUNC.NTZ R3, R3 ;  /* 0x0000000300037305 */ /* 0x000ea4000021f000 */
[----:B--2---:R-:W-:-:S04]  /*0380*/  IMAD.MOV R8, RZ, RZ, -R3 ;  /* 0x000000ffff087224 */ /* 0x004fc800078e0a03 */
[----:B------:R-:W-:Y:S02]  /*0390*/  IMAD.MOV.U32 R2, RZ, RZ, R8 ;  /* 0x000000ffff027224 */ /* 0x000fe400078e0008 */
[----:B-1----:R-:W-:Y:S02]  /*03a0*/  VIADD R4, R4, 0x1f ;  /* 0x0000001f04047836 */ /* 0x002fe40000000000 */
[----:B------:R-:W-:Y:S02]  /*03b0*/  IMAD R5, R2, R7, RZ ;  /* 0x0000000702057224 */ /* 0x000fe400078e02ff */
[----:B------:R-:W-:-:S04]  /*03c0*/  IMAD.MOV.U32 R2, RZ, RZ, RZ ;  /* 0x000000ffff027224 */ /* 0x000fc800078e00ff */
        /* <DEDUP_REMOVED lines=9> */
[----:B------:R-:W-:-:S07]  /*0460*/  ISETP.GE.AND P2, PT, R0, RZ, PT ;  /* 0x000000ff0000720c */ /* 0x000fce0003f46270 */
[----:B------:R-:W-:Y:S01]  /*0470*/  @P0 VIADD R2, R2, 0x1 ;  /* 0x0000000102020836 */ /* 0x000fe20000000000 */
[----:B------:R-:W-:-:S03]  /*0480*/  ISETP.GT.AND P0, PT, R4, 0x1f, PT ;  /* 0x0000001f0400780c */ /* 0x000fc60003f04270 */
[----:B------:R-:W-:Y:S01]  /*0490*/  IMAD.MOV.U32 R5, RZ, RZ, R2 ;  /* 0x000000ffff057224 */ /* 0x000fe200078e0002 */
[----:B----4-:R-:W-:-:S03]  /*04a0*/  SHF.R.U32.HI R2, RZ, 0x5, R28 ;  /* 0x00000005ff027819 */ /* 0x010fc6000001161c */
[----:B------:R-:W-:Y:S01]  /*04b0*/  @!P2 IMAD.MOV R5, RZ, RZ, -R5 ;  /* 0x000000ffff05a224 */ /* 0x000fe200078e0a05 */
[----:B------:R-:W-:Y:S02]  /*04c0*/  @!P1 LOP3.LUT R5, RZ, R13, RZ, 0x33, !PT ;  /* 0x0000000dff059212 */ /* 0x000fe400078e33ff */
[----:B------:R-:W-:-:S03]  /*04d0*/  SGXT.U32 R2, R2, 0x3 ;  /* 0x000000030202781a */ /* 0x000fc60000000000 */
[----:B------:R-:W-:Y:S01]  /*04e0*/  IMAD.MOV R0, RZ, RZ, -R5 ;  /* 0x000000ffff007224 */ /* 0x000fe200078e0a05 */
[----:B------:R-:W-:Y:S01]  /*04f0*/  @!P0 SHF.R.U32.HI R3, RZ, 0x1, R28 ;  /* 0x00000001ff038819 */ /* 0x000fe2000001161c */
[----:B------:R-:W-:Y:S01]  /*0500*/  @!P0 IMAD.SHL.U32 R8, R28, 0x20, RZ ;  /* 0x000000201c088824 */ /* 0x000fe200078e00ff */
[----:B------:R-:W-:Y:S01]  /*0510*/  @!P0 CS2R R16, SRZ ;  /* 0x0000000000108805 */ /* 0x000fe2000001ff00 */
[----:B------:R-:W-:Y:S01]  /*0520*/  IMAD R0, R13, R0, R6 ;  /* 0x000000000d007224 */ /* 0x000fe200078e0206 */
[----:B------:R-:W-:Y:S01]  /*0530*/  @!P0 CS2R R18, SRZ ;  /* 0x0000000000128805 */ /* 0x000fe2000001ff00 */
[----:B------:R-:W-:Y:S01]  /*0540*/  IMAD.SHL.U32 R5, R5, 0x10, RZ ;  /* 0x0000001005057824 */ /* 0x000fe200078e00ff */
[----:B------:R-:W-:Y:S01]  /*0550*/  @!P0 LOP3.LUT R8, R8, 0x60, RZ, 0xc0, !PT ;  /* 0x0000006008088812 */ /* 0x000fe200078ec0ff */
[----:B------:R-:W-:Y:S01]  /*0560*/  IMAD.IADD R11, R11, 0x1, R0 ;  /* 0x000000010b0b7824 */ /* 0x000fe200078e0200 */
[----:B------:R-:W-:Y:S02]  /*0570*/  LOP3.LUT R0, R28, 0x1f, RZ, 0xc0, !PT ;  /* 0x0000001f1c007812 */ /* 0x000fe400078ec0ff */
[----:B------:R-:W-:-:S02]  /*0580*/  LOP3.LUT R9, R5, R2, RZ, 0xfc, !PT ;  /* 0x0000000205097212 */ /* 0x000fc400078efcff */
[----:B------:R-:W-:Y:S01]  /*0590*/  LOP3.LUT R10, R5, 0x8, R2, 0xfe, !PT ;  /* 0x00000008050a7812 */ /* 0x000fe200078efe02 */
[----:B------:R-:W-:Y:S01]  /*05a0*/  IMAD R11, R11, 0x20, R0 ;  /* 0x000000200b0b7824 */ /* 0x000fe200078e0200 */
[----:B0--3--:R-:W-:Y:S06]  /*05b0*/  @!P0 BRA `(.L_x_0) ;  /* 0x0000000c00188947 */ /* 0x009fec0003800000 */
[----:B------:R-:W-:Y:S01]  /*05c0*/  IABS R18, R14 ;  /* 0x0000000e00127213 */ /* 0x000fe20000000000 */
[----:B------:R-:W0:Y:S01]  /*05d0*/  LDC R33, c[0x0][0x3ac] ;  /* 0x0000eb00ff217b82 */ /* 0x000e220000000800 */
[----:B------:R-:W-:Y:S01]  /*05e0*/  IABS R5, R15 ;  /* 0x0000000f00057213 */ /* 0x000fe20000000000 */
[----:B------:R-:W1:Y:S01]  /*05f0*/  LDCU.64 UR8, c[0x0][0x388] ;  /* 0x00007100ff0877ac */ /* 0x000e620008000a00 */
[----:B------:R-:W2:Y:S01]  /*0600*/  I2F.RP R7, R18 ;  /* 0x0000001200077306 */ /* 0x000ea20000209400 */
[----:B------:R-:W-:Y:S01]  /*0610*/  IABS R8, R11 ;  /* 0x0000000b00087213 */ /* 0x000fe20000000000 */
[----:B------:R-:W-:Y:S01]  /*0620*/  IMAD.SHL.U32 R19, R28, 0x20, RZ ;  /* 0x000000201c137824 */ /* 0x000fe200078e00ff */
[----:B------:R-:W-:Y:S01]  /*0630*/  IABS R16, R9 ;  /* 0x0000000900107213 */ /* 0x000fe20000000000 */
[----:B------:R-:W3:Y:S01]  /*0640*/  LDCU UR5, c[0x0][0x3a4] ;  /* 0x00007480ff0577ac */ /* 0x000ee20008000800 */
[----:B------:R-:W-:Y:S01]  /*0650*/  ISETP.NE.AND P1, PT, R14, RZ, PT ;  /* 0x000000ff0e00720c */ /* 0x000fe20003f25270 */
[----:B------:R-:W4:Y:S01]  /*0660*/  LDC R21, c[0x0][0x3a8] ;  /* 0x0000ea00ff157b82 */ /* 0x000f220000000800 */
[C---:B------:R-:W-:Y:S01]  /*0670*/  LOP3.LUT R29, R2.reuse, 0x8, RZ, 0xfc, !PT ;  /* 0x00000008021d7812 */ /* 0x040fe200078efcff */
[----:B------:R-:W5:Y:S01]  /*0680*/  I2F.RP R3, R5 ;  /* 0x0000000500037306 */ /* 0x000f620000209400 */
[----:B------:R-:W0:Y:S01]  /*0690*/  LDCU.64 UR10, c[0x0][0x380] ;  /* 0x00007000ff0a77ac */ /* 0x000e220008000a00 */
[----:B------:R-:W-:-:S06]  /*06a0*/  LOP3.LUT R32, R2, 0x10, RZ, 0xfc, !PT ;  /* 0x0000001002207812 */ /* 0x000fcc00078efcff */
[----:B--2---:R-:W2:Y:S08]  /*06b0*/  MUFU.RCP R7, R7 ;  /* 0x0000000700077308 */ /* 0x004eb00000001000 */
[----:B-----5:R-:W5:Y:S01]  /*06c0*/  MUFU.RCP R3, R3 ;  /* 0x0000000300037308 */ /* 0x020f620000001000 */
[----:B----4-:R-:W-:Y:S02]  /*06d0*/  IMAD.SHL.U32 R35, R21, 0x20, RZ ;  /* 0x0000002015237824 */ /* 0x010fe400078e00ff */
[----:B------:R-:W-:-:S02]  /*06e0*/  IMAD R38, R2, R21, RZ ;  /* 0x0000001502267224 */ /* 0x000fc400078e02ff */
[----:B--2---:R-:W-:Y:S02]  /*06f0*/  VIADD R12, R7, 0xffffffe ;  /* 0x0ffffffe070c7836 */ /* 0x004fe40000000000 */
[-C--:B------:R-:W-:Y:S02]  /*0700*/  IMAD R39, R32, R21.reuse, RZ ;  /* 0x0000001520277224 */ /* 0x080fe400078e02ff */
[----:B------:R2:W4:Y:S01]  /*0710*/  F2I.FTZ.U32.TRUNC.NTZ R13, R12 ;  /* 0x0000000c000d7305 */ /* 0x000522000021f000 */
[----:B------:R-:W-:Y:S02]  /*0720*/  IMAD R40, R29, R21, RZ ;  /* 0x000000151d287224 */ /* 0x000fe400078e02ff */
[----:B-----5:R-:W-:-:S05]  /*0730*/  VIADD R6, R3, 0xffffffe ;  /* 0x0ffffffe03067836 */ /* 0x020fca0000000000 */
[----:B------:R5:W0:Y:S01]  /*0740*/  F2I.FTZ.U32.TRUNC.NTZ R7, R6 ;  /* 0x0000000600077305 */ /* 0x000a22000021f000 */
[----:B--2---:R-:W-:Y:S02]  /*0750*/  IMAD.MOV.U32 R12, RZ, RZ, RZ ;  /* 0x000000ffff0c7224 */ /* 0x004fe400078e00ff */
[----:B----4-:R-:W-:Y:S02]  /*0760*/  IMAD.MOV R17, RZ, RZ, -R13 ;  /* 0x000000ffff117224 */ /* 0x010fe400078e0a0d */
[----:B-----5:R-:W-:Y:S02]  /*0770*/  IMAD.MOV.U32 R6, RZ, RZ, RZ ;  /* 0x000000ffff067224 */ /* 0x020fe400078e00ff */
[----:B------:R-:W-:-:S04]  /*0780*/  IMAD R17, R17, R18, RZ ;  /* 0x0000001211117224 */ /* 0x000fc800078e02ff */
[----:B------:R-:W-:Y:S01]  /*0790*/  IMAD.HI.U32 R13, R13, R17, R12 ;  /* 0x000000110d0d7227 */ /* 0x000fe200078e000c */
[----:B------:R-:W-:-:S03]  /*07a0*/  IABS R12, R10 ;  /* 0x0000000a000c7213 */ /* 0x000fc60000000000 */
[----:B------:R-:W-:Y:S02]  /*07b0*/  IMAD.MOV.U32 R17, RZ, RZ, R8 ;  /* 0x000000ffff117224 */ /* 0x000fe400078e0008 */
[----:B0-----:R-:W-:Y:S02]  /*07c0*/  IMAD.MOV R8, RZ, RZ, -R7 ;  /* 0x000000ffff087224 */ /* 0x001fe400078e0a07 */
[----:B------:R-:W-:-:S04]  /*07d0*/  IMAD.HI.U32 R13, R13, R17, RZ ;  /* 0x000000110d0d7227 */ /* 0x000fc800078e00ff */
[----:B------:R-:W-:Y:S02]  /*07e0*/  IMAD R3, R8, R5, RZ ;  /* 0x0000000508037224 */ /* 0x000fe400078e02ff */
[----:B------:R-:W-:Y:S02]  /*07f0*/  IMAD.MOV R13, RZ, RZ, -R13 ;  /* 0x000000ffff0d7224 */ /* 0x000fe400078e0a0d */
[----:B------:R-:W-:Y:S01]  /*0800*/  IMAD.HI.U32 R6, R7, R3, R6 ;  /* 0x0000000307067227 */ /* 0x000fe200078e0006 */
[----:B------:R-:W-:-:S03]  /*0810*/  SHF.R.S32.HI R7, RZ, 0x2, R28 ;  /* 0x00000002ff077819 */ /* 0x000fc6000001141c */
[----:B------:R-:W-:Y:S01]  /*0820*/  IMAD R17, R18, R13, R17 ;  /* 0x0000000d12117224 */ /* 0x000fe200078e0211 */
[----:B------:R-:W-:Y:S01]  /*0830*/  SGXT R7, R7, 0x1 ;  /* 0x000000010707781a */ /* 0x000fe20000000200 */
[----:B------:R-:W-:-:S03]  /*0840*/  IMAD.HI.U32 R3, R6, R12, RZ ;  /* 0x0000000c06037227 */ /* 0x000fc600078e00ff */
[----:B------:R-:W-:Y:S01]  /*0850*/  ISETP.GT.U32.AND P0, PT, R18, R17, PT ;  /* 0x000000111200720c */ /* 0x000fe20003f04070 */
[----:B------:R-:W-:Y:S01]  /*0860*/  IMAD.HI.U32 R6, R6, R16, RZ ;  /* 0x0000001006067227 */ /* 0x000fe200078e00ff */
[----:B------:R-:W-:-:S03]  /*0870*/  LOP3.LUT R7, R7, 0x90, RZ, 0xc0, !PT ;  /* 0x0000009007077812 */ /* 0x000fc600078ec0ff */
[----:B------:R-:W-:Y:S02]  /*0880*/  IMAD.MOV R3, RZ, RZ, -R3 ;  /* 0x000000ffff037224 */ /* 0x000fe400078e0a03 */
[----:B------:R-:W-:Y:S02]  /*0890*/  IMAD.MOV R13, RZ, RZ, -R6 ;  /* 0x000000ffff0d7224 */ /* 0x000fe400078e0a06 */
[C---:B------:R-:W-:Y:S01]  /*08a0*/  IMAD R6, R5.reuse, R3, R12 ;  /* 0x0000000305067224 */ /* 0x040fe200078e020c */
[----:B------:R-:W-:Y:S01]  /*08b0*/  SHF.R.U32.HI R3, RZ, 0x1, R28 ;  /* 0x00000001ff037819 */ /* 0x000fe2000001161c */
[----:B------:R-:W-:Y:S01]  /*08c0*/  IMAD R16, R5, R13, R16 ;  /* 0x0000000d05107224 */ /* 0x000fe200078e0210 */
[C---:B------:R-:W-:Y:S01]  /*08d0*/  LOP3.LUT R12, R28.reuse, 0x3, RZ, 0xc0, !PT ;  /* 0x000000031c0c7812 */ /* 0x040fe200078ec0ff */
[----:B------:R-:W-:Y:S01]  /*08e0*/  @!P0 IMAD.IADD R17, R17, 0x1, -R18 ;  /* 0x0000000111118824 */ /* 0x000fe200078e0a12 */
[C---:B------:R-:W-:Y:S01]  /*08f0*/  ISETP.GT.U32.AND P2, PT, R5.reuse, R6, PT ;  /* 0x000000060500720c */ /* 0x040fe20003f44070 */
[----:B------:R-:W-:Y:S01]  /*0900*/  IMAD.SHL.U32 R8, R28, 0x2, RZ ;  /* 0x000000021c087824 */ /* 0x000fe200078e00ff */
[----:B------:R-:W-:Y:S01]  /*0910*/  ISETP.GT.U32.AND P3, PT, R5, R16, PT ;  /* 0x000000100500720c */ /* 0x000fe20003f64070 */
[----:B------:R-:W-:Y:S01]  /*0920*/  IMAD R12, R12, 0x88, RZ ;  /* 0x000000880c0c7824 */ /* 0x000fe200078e02ff */
[----:B------:R-:W-:-:S02]  /*0930*/  ISETP.GT.U32.AND P0, PT, R18, R17, PT ;  /* 0x000000111200720c */ /* 0x000fc40003f04070 */
[----:B------:R-:W-:Y:S02]  /*0940*/  LOP3.LUT R20, R7, 0x10, R8, 0x78, !PT ;  /* 0x0000001007147812 */ /* 0x000fe400078e7808 */
[----:B------:R-:W-:Y:S02]  /*0950*/  LOP3.LUT R8, R3, R28, RZ, 0xfc, !PT ;  /* 0x0000001c03087212 */ /* 0x000fe400078efcff */
[----:B------:R-:W-:Y:S02]  /*0960*/  SHF.R.S32.HI R7, RZ, 0x1f, R4 ;  /* 0x0000001fff077819 */ /* 0x000fe40000011404 */
[----:B------:R-:W-:Y:S01]  /*0970*/  SHF.R.U32.HI R13, RZ, 0x2, R28 ;  /* 0x00000002ff0d7819 */ /* 0x000fe2000001161c */
[--C-:B------:R-:W-:Y:S01]  /*0980*/  @!P2 IMAD.IADD R6, R6, 0x1, -R5.reuse ;  /* 0x000000010606a824 */ /* 0x100fe200078e0a05 */
[----:B------:R-:W-:Y:S01]  /*0990*/  ISETP.GE.AND P2, PT, R10, RZ, PT ;  /* 0x000000ff0a00720c */ /* 0x000fe20003f46270 */
[----:B------:R-:W-:Y:S01]  /*09a0*/  @!P3 IMAD.IADD R16, R16, 0x1, -R5 ;  /* 0x000000011010b824 */ /* 0x000fe200078e0a05 */
[----:B------:R-:W-:Y:S01]  /*09b0*/  ISETP.GE.AND P3, PT, R9, RZ, PT ;  /* 0x000000ff0900720c */ /* 0x000fe20003f66270 */
[----:B------:R-:W-:Y:S01]  /*09c0*/  @!P0 IMAD.IADD R17, R17, 0x1, -R18 ;  /* 0x0000000111118824 */ /* 0x000fe200078e0a12 */
[C---:B------:R-:W-:Y:S01]  /*09d0*/  ISETP.GT.U32.AND P4, PT, R5.reuse, R6, PT ;  /* 0x000000060500720c */ /* 0x040fe20003f84070 */
[----:B------:R-:W-:Y:S01]  /*09e0*/  IMAD.SHL.U32 R18, R8, 0x10, RZ ;  /* 0x0000001008127824 */ /* 0x000fe200078e00ff */
[----:B------:R-:W-:-:S02]  /*09f0*/  ISETP.GT.U32.AND P5, PT, R5, R16, PT ;  /* 0x000000100500720c */ /* 0x000fc40003fa4070 */
[----:B------:R-:W-:Y:S02]  /*0a00*/  ISETP.GE.AND P0, PT, R11, RZ, PT ;  /* 0x000000ff0b00720c */ /* 0x000fe40003f06270 */
[----:B------:R-:W-:Y:S02]  /*0a10*/  LOP3.LUT R8, R19, 0x60, RZ, 0xc0, !PT ;  /* 0x0000006013087812 */ /* 0x000fe400078ec0ff */
[----:B------:R-:W-:Y:S02]  /*0a20*/  LEA.HI R4, R7, R4, RZ, 0x5 ;  /* 0x0000000407047211 */ /* 0x000fe400078f28ff */
[----:B------:R-:W-:Y:S02]  /*0a30*/  LOP3.LUT R19, R18, 0x100, RZ, 0xc0, !PT ;  /* 0x0000010012137812 */ /* 0x000fe400078ec0ff */
[----:B------:R-:W-:Y:S01]  /*0a40*/  LOP3.LUT R12, R12, 0x17, R13, 0x78, !PT ;  /* 0x000000170c0c7812 */ /* 0x000fe200078e780d */
[--C-:B------:R-:W-:Y:S01]  /*0a50*/  @!P4 IMAD.IADD R6, R6, 0x1, -R5.reuse ;  /* 0x000000010606c824 */ /* 0x100fe200078e0a05 */
[----:B------:R-:W-:Y:S01]  /*0a60*/  IADD3 R19, PT, PT, R19, UR4, R8 ;  /* 0x0000000413137c10 */ /* 0x000fe2000fffe008 */
[----:B------:R-:W-:Y:S01]  /*0a70*/  @!P5 IMAD.IADD R16, R16, 0x1, -R5 ;  /* 0x000000011010d824 */ /* 0x000fe200078e0a05 */
[----:B------:R-:W-:Y:S01]  /*0a80*/  SHF.R.S32.HI R5, RZ, 0x7, R28 ;  /* 0x00000007ff057819 */ /* 0x000fe2000001141c */
[----:B------:R-:W-:Y:S01]  /*0a90*/  @!P0 IMAD.MOV R17, RZ, RZ, -R17 ;  /* 0x000000ffff118224 */ /* 0x000fe200078e0a11 */
[----:B------:R-:W-:Y:S01]  /*0aa0*/  @!P1 LOP3.LUT R17, RZ, R14, RZ, 0x33, !PT ;  /* 0x0000000eff119212 */ /* 0x000fe200078e33ff */
[----:B------:R-:W-:Y:S01]  /*0ab0*/  @!P2 IMAD.MOV R6, RZ, RZ, -R6 ;  /* 0x000000ffff06a224 */ /* 0x000fe200078e0a06 */
[----:B------:R-:W-:Y:S01]  /*0ac0*/  ISETP.NE.AND P0, PT, R15, RZ, PT ;  /* 0x000000ff0f00720c */ /* 0x000fe20003f05270 */
[----:B------:R-:W-:Y:S01]  /*0ad0*/  @!P3 IMAD.MOV R16, RZ, RZ, -R16 ;  /* 0x000000ffff10b224 */ /* 0x000fe200078e0a10 */
[----:B------:R-:W-:Y:S01]  /*0ae0*/  LOP3.LUT R15, RZ, R15, RZ, 0x33, !PT ;  /* 0x0000000fff0f7212 */ /* 0x000fe200078e33ff */
[----:B------:R-:W-:Y:S01]  /*0af0*/  IMAD R14, R0, R33, RZ ;  /* 0x00000021000e7224 */ /* 0x000fe200078e02ff */
[----:B------:R-:W-:Y:S01]  /*0b00*/  SGXT R5, R5, 0x1 ;  /* 0x000000010505781a */ /* 0x000fe20000000200 */
[----:B---3--:R-:W-:Y:S01]  /*0b10*/  IMAD R17, R17, UR5, RZ ;  /* 0x0000000511117c24 */ /* 0x008fe2000f8e02ff */
[C---:B------:R-:W-:Y:S01]  /*0b20*/  SEL R41, R15.reuse, R6, !P0 ;  /* 0x000000060f297207 */ /* 0x040fe20004000000 */
[----:B------:R-:W-:Y:S01]  /*0b30*/  IMAD.IADD R13, R20, 0x1, R19 ;  /* 0x00000001140d7824 */ /* 0x000fe200078e0213 */
[----:B------:R-:W-:-:S02]  /*0b40*/  SEL R42, R15, R16, !P0 ;  /* 0x000000100f2a7207 */ /* 0x000fc40004000000 */
[----:B------:R-:W-:Y:S02]  /*0b50*/  CS2R R18, SRZ ;  /* 0x0000000000127805 */ /* 0x000fe4000001ff00 */
[----:B-1----:R-:W-:Y:S01]  /*0b60*/  IADD3 R44, P0, PT, R14, UR8, RZ ;  /* 0x000000080e2c7c10 */ /* 0x002fe2000ff1e0ff */
[----:B------:R-:W0:Y:S01]  /*0b70*/  LDCU UR8, c[0x0][0x3b0] ;  /* 0x00007600ff0877ac */ /* 0x000e220008000800 */
[----:B------:R-:W-:Y:S01]  /*0b80*/  LOP3.LUT R7, R5, 0x88, RZ, 0xc0, !PT ;  /* 0x0000008805077812 */ /* 0x000fe200078ec0ff */
[----:B------:R-:W-:Y:S01]  /*0b90*/  IMAD.SHL.U32 R33, R33, 0x20, RZ ;  /* 0x0000002021217824 */ /* 0x000fe200078e00ff */
[----:B------:R-:W-:Y:S01]  /*0ba0*/  LOP3.LUT R27, R5, 0x90, RZ, 0xc0, !PT ;  /* 0x00000090051b7812 */ /* 0x000fe200078ec0ff */
[----:B------:R-:W1:Y:S01]  /*0bb0*/  LDCU UR5, c[0x0][0x3a0] ;  /* 0x00007400ff0577ac */ /* 0x000e620008000800 */
[--C-:B------:R-:W-:Y:S02]  /*0bc0*/  LOP3.LUT R26, R7, 0x7f, R28.reuse, 0x78, !PT ;  /* 0x0000007f071a7812 */ /* 0x100fe400078e781c */
[----:B------:R-:W-:-:S02]  /*0bd0*/  LOP3.LUT R27, R27, 0x7f, R28, 0x78, !PT ;  /* 0x0000007f1b1b7812 */ /* 0x000fc400078e781c */
[C---:B------:R-:W-:Y:S02]  /*0be0*/  IADD3 R24, P1, PT, R17.reuse, UR10, RZ ;  /* 0x0000000a11187c10 */ /* 0x040fe4000ff3e0ff */
[----:B------:R-:W-:Y:S02]  /*0bf0*/  LEA.HI R28, R28, 0x18, RZ, 0x1b ;  /* 0x000000181c1c7811 */ /* 0x000fe400078fd8ff */
[----:B------:R-:W-:Y:S02]  /*0c00*/  LEA.HI.X.SX32 R25, R17, UR11, 0x1, P1 ;  /* 0x0000000b11197c11 */ /* 0x000fe400088f0eff */
[----:B------:R-:W-:Y:S02]  /*0c10*/  CS2R R16, SRZ ;  /* 0x0000000000107805 */ /* 0x000fe4000001ff00 */
[----:B------:R-:W-:Y:S01]  /*0c20*/  LEA.HI.X.SX32 R14, R14, UR9, 0x1, P0 ;  /* 0x000000090e0e7c11 */ /* 0x000fe200080f0eff */
[----:B------:R-:W-:Y:S01]  /*0c30*/  IMAD R34, R28, R21, RZ ;  /* 0x000000151c227224 */ /* 0x000fe200078e02ff */
[----:B------:R-:W-:Y:S01]  /*0c40*/  SHF.R.S32.HI R4, RZ, 0x5, R4 ;  /* 0x00000005ff047819 */ /* 0x000fe20000011404 */
[----:B0-----:R-:W-:Y:S01]  /*0c50*/  IMAD R41, R41, UR8, RZ ;  /* 0x0000000829297c24 */ /* 0x001fe2000f8e02ff */
[----:B------:R-:W-:Y:S01]  /*0c60*/  LOP3.LUT R7, R12, 0x8, RZ, 0x3c, !PT ;  /* 0x000000080c077812 */ /* 0x000fe200078e3cff */
[----:B------:R-:W-:Y:S01]  /*0c70*/  IMAD R42, R42, UR8, RZ ;  /* 0x000000082a2a7c24 */ /* 0x000fe2000f8e02ff */
[----:B------:R-:W-:-:S02]  /*0c80*/  LOP3.LUT R6, R26, 0x10, RZ, 0x3c, !PT ;  /* 0x000000101a067812 */ /* 0x000fc400078e3cff */
[----:B------:R-:W-:Y:S02]  /*0c90*/  SHF.R.S32.HI R5, RZ, 0x1f, R41 ;  /* 0x0000001fff057819 */ /* 0x000fe40000011429 */
[----:B-1----:R-:W-:-:S07]  /*0ca0*/  SHF.R.S32.HI R15, RZ, 0x1f, R42 ;  /* 0x0000001fff0f7819 */ /* 0x002fce000001142a */
.L_x_1:
[----:B------:R-:W-:Y:S02]  /*0cb0*/  ISETP.GE.AND P2, PT, R2, UR5, PT ;  /* 0x0000000502007c0c */ /* 0x000fe4000bf46270 */
[C---:B------:R-:W-:Y:S02]  /*0cc0*/  IADD3 R36, P1, PT, R38.reuse, R24, RZ ;  /* 0x0000001826247210 */ /* 0x040fe40007f3e0ff */
[----:B------:R-:W-:Y:S02]  /*0cd0*/  PRMT R43, RZ, 0x7610, R43 ;  /* 0x00007610ff2b7816 */ /* 0x000fe4000000002b */
[----:B------:R-:W-:Y:S02]  /*0ce0*/  LEA.HI.X.SX32 R37, R38, R25, 0x1, P1 ;  /* 0x0000001926257211 */ /* 0x000fe400008f0eff */
[----:B------:R-:W-:Y:S02]  /*0cf0*/  ISETP.GE.AND P0, PT, R32, UR5, PT ;  /* 0x0000000520007c0c */ /* 0x000fe4000bf06270 */
[----:B------:R-:W-:-:S02]  /*0d00*/  ISETP.GE.AND P1, PT, R29, UR5, PT ;  /* 0x000000051d007c0c */ /* 0x000fc4000bf26270 */
[----:B------:R-:W-:Y:S01]  /*0d10*/  ISETP.GE.AND P5, PT, R28, UR5, PT ;  /* 0x000000051c007c0c */ /* 0x000fe2000bfa6270 */
[----:B------:R0:W2:Y:S01]  /*0d20*/  @!P2 LDG.E.U8 R43, desc[UR6][R36.64] ;  /* 0x00000006242ba981 */ /* 0x0000a2000c1e1100 */
[CC--:B------:R-:W-:Y:S02]  /*0d30*/  IADD3 R20, P3, PT, R39.reuse, R24.reuse, RZ ;  /* 0x0000001827147210 */ /* 0x0c0fe40007f7e0ff */
[-C--:B------:R-:W-:Y:S02]  /*0d40*/  IADD3 R22, P4, PT, R40, R24.reuse, RZ ;  /* 0x0000001828167210 */ /* 0x080fe40007f9e0ff */
[----:B------:R-:W-:Y:S02]  /*0d50*/  IADD3 R30, P2, PT, R34, R24, RZ ;  /* 0x00000018221e7210 */ /* 0x000fe40007f5e0ff */
[----:B------:R-:W-:Y:S02]  /*0d60*/  PRMT R49, RZ, 0x7610, R49 ;  /* 0x00007610ff317816 */ /* 0x000fe40000000031 */
[----:B------:R-:W-:-:S02]  /*0d70*/  LEA.HI.X.SX32 R21, R39, R25, 0x1, P3 ;  /* 0x0000001927157211 */ /* 0x000fc400018f0eff */
[----:B------:R-:W-:Y:S02]  /*0d80*/  PRMT R45, RZ, 0x7610, R45 ;  /* 0x00007610ff2d7816 */ /* 0x000fe4000000002d */
[----:B------:R-:W-:Y:S01]  /*0d90*/  PRMT R51, RZ, 0x7610, R51 ;  /* 0x00007610ff337816 */ /* 0x000fe20000000033 */
[----:B------:R-:W3:Y:S01]  /*0da0*/  @!P0 LDG.E.U8 R49, desc[UR6][R20.64] ;  /* 0x0000000614318981 */ /* 0x000ee2000c1e1100 */
[-C--:B------:R-:W-:Y:S02]  /*0db0*/  LEA.HI.X.SX32 R23, R40, R25.reuse, 0x1, P4 ;  /* 0x0000001928177211 */ /* 0x080fe400020f0eff */
[----:B------:R-:W-:-:S03]  /*0dc0*/  LEA.HI.X.SX32 R31, R34, R25, 0x1, P2 ;  /* 0x00000019221f7211 */ /* 0x000fc600010f0eff */
[----:B------:R-:W4:Y:S04]  /*0dd0*/  @!P1 LDG.E.U8 R45, desc[UR6][R22.64] ;  /* 0x00000006162d9981 */ /* 0x000f28000c1e1100 */
[----:B------:R-:W5:Y:S01]  /*0de0*/  @!P5 LDG.E.U8 R51, desc[UR6][R30.64] ;  /* 0x000000061e33d981 */ /* 0x000f62000c1e1100 */
[----:B------:R-:W-:Y:S01]  /*0df0*/  BAR.SYNC.DEFER_BLOCKING 0x0 ;  /* 0x0000000000007b1d */ /* 0x000fe20000010000 */
[----:B------:R-:W-:Y:S02]  /*0e00*/  ISETP.GE.AND P2, PT, R0, UR5, PT ;  /* 0x0000000500007c0c */ /* 0x000fe4000bf46270 */
[-C--:B------:R-:W-:Y:S02]  /*0e10*/  IADD3 R46, P1, PT, R42, R44.reuse, RZ ;  /* 0x0000002c2a2e7210 */ /* 0x080fe40007f3e0ff */
[----:B0-----:R-:W-:-:S02]  /*0e20*/  IADD3 R36, P0, PT, R41, R44, RZ ;  /* 0x0000002c29247210 */ /* 0x001fc40007f1e0ff */
[----:B------:R-:W-:Y:S01]  /*0e30*/  PRMT R54, RZ, 0x7610, R54 ;  /* 0x00007610ff367816 */ /* 0x000fe20000000036 */
[----:B------:R-:W-:Y:S01]  /*0e40*/  IMAD.X R47, R15, 0x1, R14, P1 ;  /* 0x000000010f2f7824 */ /* 0x000fe200008e060e */
[----:B------:R-:W-:Y:S01]  /*0e50*/  PRMT R56, RZ, 0x7610, R56 ;  /* 0x00007610ff387816 */ /* 0x000fe20000000038 */
[----:B------:R-:W-:Y:S01]  /*0e60*/  IMAD.X R37, R5, 0x1, R14, P0 ;  /* 0x0000000105257824 */ /* 0x000fe200000e060e */
[----:B--2---:R-:W-:Y:S04]  /*0e70*/  STS.U8 [R26+UR4], R43 ;  /* 0x0000002b1a007988 */ /* 0x004fe80008000004 */
[----:B---3--:R-:W-:Y:S04]  /*0e80*/  STS.U8 [R26+UR4+0x200], R49 ;  /* 0x000200311a007988 */ /* 0x008fe80008000004 */
[----:B----4-:R-:W-:Y:S04]  /*0e90*/  STS.U8 [R6+UR4+0x100], R45 ;  /* 0x0001002d06007988 */ /* 0x010fe80008000004 */
[----:B-----5:R-:W-:Y:S01]  /*0ea0*/  STS.U8 [R6+UR4+0x300], R51 ;  /* 0x0003003306007988 */ /* 0x020fe20008000004 */
[----:B------:R-:W-:Y:S06]  /*0eb0*/  BAR.SYNC.DEFER_BLOCKING 0x0 ;  /* 0x0000000000007b1d */ /* 0x000fec0000010000 */
[----:B------:R0:W2:Y:S04]  /*0ec0*/  @!P2 LDG.E.U8 R54, desc[UR6][R46.64] ;  /* 0x000000062e36a981 */ /* 0x0000a8000c1e1100 */
[----:B------:R-:W3:Y:S04]  /*0ed0*/  @!P2 LDG.E.U8 R56, desc[UR6][R36.64] ;  /* 0x000000062438a981 */ /* 0x000ee8000c1e1100 */
[----:B------:R-:W-:Y:S04]  /*0ee0*/  LDS.U8 R20, [R12+UR4] ;  /* 0x000000040c147984 */ /* 0x000fe80008000000 */
[----:B------:R-:W1:Y:S04]  /*0ef0*/  LDS.U8 R21, [R12+UR4+0x20] ;  /* 0x000020040c157984 */ /* 0x000e680008000000 */
[----:B------:R-:W-:Y:S04]  /*0f00*/  LDS.U8 R30, [R7+UR4] ;  /* 0x00000004071e7984 */ /* 0x000fe80008000000 */
[----:B------:R-:W4:Y:S04]  /*0f10*/  LDS.U8 R31, [R7+UR4+0x20] ;  /* 0x00002004071f7984 */ /* 0x000f280008000000 */
[----:B------:R-:W-:Y:S04]  /*0f20*/  LDS.U8 R22, [R12+UR4+0x200] ;  /* 0x000200040c167984 */ /* 0x000fe80008000000 */
[----:B------:R-:W5:Y:S04]  /*0f30*/  LDS.U8 R23, [R12+UR4+0x220] ;  /* 0x000220040c177984 */ /* 0x000f680008000000 */
[----:B------:R-:W-:Y:S04]  /*0f40*/  LDS.U8 R49, [R12+UR4+0x40] ;  /* 0x000040040c317984 */ /* 0x000fe80008000000 */
[----:B------:R-:W-:Y:S04]  /*0f50*/  LDS.U8 R52, [R12+UR4+0x60] ;  /* 0x000060040c347984 */ /* 0x000fe80008000000 */
[----:B------:R-:W-:Y:S04]  /*0f60*/  LDS.U8 R43, [R7+UR4+0x40] ;  /* 0x00004004072b7984 */ /* 0x000fe80008000000 */
[----:B0-----:R-:W-:Y:S04]  /*0f70*/  LDS.U8 R46, [R7+UR4+0x60] ;  /* 0x00006004072e7984 */ /* 0x001fe80008000000 */
[----:B------:R-:W-:Y:S01]  /*0f80*/  LDS.U8 R45, [R12+UR4+0x240] ;  /* 0x000240040c2d7984 */ /* 0x000fe20008000000 */
[----:B-1----:R-:W-:-:S03]  /*0f90*/  IMAD R51, R21, 0x100, R20 ;  /* 0x0000010015337824 */ /* 0x002fc600078e0214 */
[----:B------:R-:W-:Y:S04]  /*0fa0*/  LDS.U8 R48, [R12+UR4+0x260] ;  /* 0x000260040c307984 */ /* 0x000fe80008000000 */
[----:B------:R-:W-:Y:S04]  /*0fb0*/  LDS.U8 R20, [R7+UR4+0x200] ;  /* 0x0002000407147984 */ /* 0x000fe80008000000 */
[----:B------:R-:W0:Y:S04]  /*0fc0*/  LDS.U8 R21, [R7+UR4+0x220] ;  /* 0x0002200407157984 */ /* 0x000e280008000000 */
[----:B------:R-:W-:Y:S04]  /*0fd0*/  LDS.U8 R47, [R7+UR4+0x240] ;  /* 0x00024004072f7984 */ /* 0x000fe80008000000 */
[----:B------:R-:W-:Y:S01]  /*0fe0*/  LDS.U8 R50, [R7+UR4+0x260] ;  /* 0x0002600407327984 */ /* 0x000fe20008000000 */
[----:B------:R-:W-:Y:S01]  /*0ff0*/  BAR.SYNC.DEFER_BLOCKING 0x0 ;  /* 0x0000000000007b1d */ /* 0x000fe20000010000 */
[----:B----4-:R-:W-:-:S02]  /*1000*/  IMAD R53, R31, 0x100, R30 ;  /* 0x000001001f357824 */ /* 0x010fc400078e021e */
[----:B-----5:R-:W-:-:S05]  /*1010*/  IMAD R22, R23, 0x100, R22 ;  /* 0x0000010017167824 */ /* 0x020fca00078e0216 */
[----:B------:R-:W-:Y:S01]  /*1020*/  F2FP.F16.E4M3.UNPACK_B R22, R22 ;  /* 0x00000016ff16723e */ /* 0x000fe200020006ff */
[----:B------:R-:W-:Y:S02]  /*1030*/  VIADD R4, R4, 0xffffffff ;  /* 0xffffffff04047836 */ /* 0x000fe40000000000 */
[----:B0-----:R-:W-:Y:S01]  /*1040*/  IMAD R23, R21, 0x100, R20 ;  /* 0x0000010015177824 */ /* 0x001fe200078e0214 */
[----:B------:R-:W-:Y:S02]  /*1050*/  F2FP.F16.E4M3.UNPACK_B R20, R51 ;  /* 0x00000033ff14723e */ /* 0x000fe400020006ff */
[----:B------:R-:W-:Y:S02]  /*1060*/  F2FP.F16.E4M3.UNPACK_B R21, R53 ;  /* 0x00000035ff15723e */ /* 0x000fe400020006ff */
[----:B------:R-:W-:Y:S02]  /*1070*/  F2FP.F16.E4M3.UNPACK_B R23, R23 ;  /* 0x00000017ff17723e */ /* 0x000fe400020006ff */
[----:B------:R-:W-:Y:S01]  /*1080*/  ISETP.NE.U32.AND P0, PT, R4, RZ, PT ;  /* 0x000000ff0400720c */ /* 0x000fe20003f05070 */
[----:B------:R-:W-:Y:S01]  /*1090*/  UIADD3 UR5, UPT, UPT, UR5, -0x20, URZ ;  /* 0xffffffe005057890 */ /* 0x000fe2000fffe0ff */
[----:B------:R-:W-:-:S02]  /*10a0*/  IADD3 R44, P1, PT, R33, R44, RZ ;  /* 0x0000002c212c7210 */ /* 0x000fc40007f3e0ff */
[----:B------:R-:W-:Y:S02]  /*10b0*/  IADD3 R24, P2, PT, R35, R24, RZ ;  /* 0x0000001823187210 */ /* 0x000fe40007f5e0ff */
[----:B------:R-:W-:Y:S02]  /*10c0*/  LEA.HI.X.SX32 R14, R33, R14, 0x1, P1 ;  /* 0x0000000e210e7211 */ /* 0x000fe400008f0eff */
[----:B------:R-:W-:Y:S01]  /*10d0*/  LEA.HI.X.SX32 R25, R35, R25, 0x1, P2 ;  /* 0x0000001923197211 */ /* 0x000fe200010f0eff */
[----:B--2---:R-:W-:Y:S04]  /*10e0*/  STS.U8 [R27+UR4], R54 ;  /* 0x000000361b007988 */ /* 0x004fe80008000004 */
[----:B---3--:R-:W-:Y:S01]  /*10f0*/  STS.U8 [R27+UR4+0x100], R56 ;  /* 0x000100381b007988 */ /* 0x008fe20008000004 */
[----:B------:R-:W-:Y:S06]  /*1100*/  BAR.SYNC.DEFER_BLOCKING 0x0 ;  /* 0x0000000000007b1d */ /* 0x000fec0000010000 */
[----:B------:R-:W0:Y:S02]  /*1110*/  LDSM.16.M88.2 R30, [R13] ;  /* 0x000000000d1e783b */ /* 0x000e240000000100 */
[----:B0-----:R-:W-:-:S02]  /*1120*/  F2FP.F16.E4M3.UNPACK_B R36, R30 ;  /* 0x0000001eff24723e */ /* 0x001fc400020006ff */
[----:B------:R-:W-:-:S07]  /*1130*/  F2FP.F16.E4M3.UNPACK_B R37, R31 ;  /* 0x0000001fff25723e */ /* 0x000fce00020006ff */
[----:B------:R-:W-:Y:S01]  /*1140*/  HMMA.16816.F32 R16, R20, R36, R16 ;  /* 0x000000241410723c */ /* 0x000fe20000001810 */
[----:B------:R-:W-:Y:S02]  /*1150*/  IMAD R20, R52, 0x100, R49 ;  /* 0x0000010034147824 */ /* 0x000fe400078e0231 */
[----:B------:R-:W-:Y:S02]  /*1160*/  IMAD R21, R46, 0x100, R43 ;  /* 0x000001002e157824 */ /* 0x000fe400078e022b */
[----:B------:R-:W-:Y:S02]  /*1170*/  IMAD R22, R48, 0x100, R45 ;  /* 0x0000010030167824 */ /* 0x000fe400078e022d */
[----:B------:R-:W-:Y:S01]  /*1180*/  IMAD R23, R50, 0x100, R47 ;  /* 0x0000010032177824 */ /* 0x000fe200078e022f */
[----:B------:R-:W-:Y:S02]  /*1190*/  F2FP.F16.E4M3.UNPACK_B R20, R20 ;  /* 0x00000014ff14723e */ /* 0x000fe400020006ff */
[----:B------:R-:W-:-:S02]  /*11a0*/  F2FP.F16.E4M3.UNPACK_B R21, R21 ;  /* 0x00000015ff15723e */ /* 0x000fc400020006ff */
[----:B------:R-:W-:Y:S02]  /*11b0*/  F2FP.F16.E4M3.UNPACK_B R22, R22 ;  /* 0x00000016ff16723e */ /* 0x000fe400020006ff */
[----:B------:R-:W-:Y:S02]  /*11c0*/  F2FP.F16.E4M3.UNPACK_B R23, R23 ;  /* 0x00000017ff17723e */ /* 0x000fe400020006ff */
[----:B------:R-:W-:Y:S02]  /*11d0*/  F2FP.F16.E4M3.UNPACK_B R30, R30.H1 ;  /* 0x0000001eff1e723e */ /* 0x000fe400030006ff */
[----:B------:R-:W-:-:S07]  /*11e0*/  F2FP.F16.E4M3.UNPACK_B R31, R31.H1 ;  /* 0x0000001fff1f723e */ /* 0x000fce00030006ff */
[----:B------:R-:W-:Y:S01]  /*11f0*/  HMMA.16816.F32 R16, R20, R30, R16 ;  /* 0x0000001e1410723c */ /* 0x000fe20000001810 */
[----:B------:R-:W-:-:S04]  /*1200*/  NOP ;  /* 0x0000000000007918 */ /* 0x000fc80000000000 */
[----:B------:R-:W-:-:S15]  /*1210*/  @P0 BRA `(.L_x_1) ;  /* 0xfffffff800a40947 */ /* 0x000fde000383ffff */
.L_x_0:
[----:B------:R-:W0:Y:S01]  /*1220*/  S2R R13, SR_TID.X ;  /* 0x00000000000d7919 */ /* 0x000e220000002100 */
[----:B------:R-:W1:Y:S01]  /*1230*/  S2UR UR5, SR_CgaCtaId ;  /* 0x00000000000579c3 */ /* 0x000e620000008800 */
[----:B------:R-:W-:Y:S01]  /*1240*/  UMOV UR4, 0x400 ;  /* 0x0000040000047882 */ /* 0x000fe20000000000 */
[----:B------:R-:W-:-:S06]  /*1250*/  F2FP.SATFINITE.E4M3.F32.PACK_AB_MERGE_C R16, R17, R16, RZ ;  /* 0x000000101110723e */ /* 0x000fcc00048070ff */
[----:B------:R-:W-:Y:S01]  /*1260*/  BAR.SYNC.DEFER_BLOCKING 0x0 ;  /* 0x0000000000007b1d */ /* 0x000fe20000010000 */
[----:B------:R-:W-:-:S05]  /*1270*/  F2FP.SATFINITE.E4M3.F32.PACK_AB_MERGE_C R18, R19, R18, RZ ;  /* 0x000000121312723e */ /* 0x000fca00048070ff */
[----:B------:R-:W2:Y:S01]  /*1280*/  LDCU.128 UR8, c[0x0][0x390] ;  /* 0x00007200ff0877ac */ /* 0x000ea20008000c00 */
[----:B-1----:R-:W-:Y:S01]  /*1290*/  ULEA UR4, UR5, UR4, 0x18 ;  /* 0x0000000405047291 */ /* 0x002fe2000f8ec0ff */
[----:B------:R-:W1:Y:S01]  /*12a0*/  LDCU UR5, c[0x0][0x3b4] ;  /* 0x00007680ff0577ac */ /* 0x000e620008000800 */
[----:B--2---:R-:W-:Y:S01]  /*12b0*/  ISETP.GE.AND P0, PT, R11, UR10, PT ;  /* 0x0000000a0b007c0c */ /* 0x004fe2000bf06270 */
[----:B0-----:R-:W-:Y:S01]  /*12c0*/  IMAD.SHL.U32 R2, R13, 0x10, RZ ;  /* 0x000000100d027824 */ /* 0x001fe200078e00ff */
[--C-:B------:R-:W-:Y:S02]  /*12d0*/  SHF.R.S32.HI R4, RZ, 0x6, R13.reuse ;  /* 0x00000006ff047819 */ /* 0x100fe4000001140d */
[----:B------:R-:W-:Y:S02]  /*12e0*/  LOP3.LUT R5, R8, 0x1c, R13, 0xf8, !PT ;  /* 0x0000001c08057812 */ /* 0x000fe400078ef80d */
[----:B------:R-:W-:Y:S02]  /*12f0*/  LOP3.LUT R7, R2, 0x180, RZ, 0xc0, !PT ;  /* 0x0000018002077812 */ /* 0x000fe400078ec0ff */
[----:B------:R-:W-:-:S02]  /*1300*/  SGXT R4, R4, 0x1 ;  /* 0x000000010404781a */ /* 0x000fc40000000200 */
[----:B------:R-:W-:Y:S01]  /*1310*/  LOP3.LUT R2, R13, 0x20, RZ, 0xc0, !PT ;  /* 0x000000200d027812 */ /* 0x000fe200078ec0ff */
[----:B------:R-:W-:Y:S01]  /*1320*/  IMAD R0, R0, 0x4, R7 ;  /* 0x0000000400007824 */ /* 0x000fe200078e0207 */
[----:B------:R-:W-:Y:S02]  /*1330*/  LOP3.LUT R5, R5, 0x140, R4, 0x78, !PT ;  /* 0x0000014005057812 */ /* 0x000fe400078e7804 */
[----:B------:R-:W-:Y:S02]  /*1340*/  SHF.R.U32.HI R2, RZ, 0x4, R2 ;  /* 0x00000004ff027819 */ /* 0x000fe40000011602 */
[----:B------:R-:W-:Y:S02]  /*1350*/  SHF.R.U32.HI R13, RZ, 0x5, R13 ;  /* 0x00000005ff0d7819 */ /* 0x000fe4000001160d */
[----:B------:R-:W-:Y:S02]  /*1360*/  LOP3.LUT R5, R5, R2, RZ, 0xfc, !PT ;  /* 0x0000000205057212 */ /* 0x000fe400078efcff */
[----:B------:R-:W-:-:S02]  /*1370*/  LOP3.LUT R3, R0, 0x60, R3, 0x78, !PT ;  /* 0x0000006000037812 */ /* 0x000fc400078e7803 */
[----:B------:R-:W-:Y:S01]  /*1380*/  LOP3.LUT R7, R5, 0x20, RZ, 0x3c, !PT ;  /* 0x0000002005077812 */ /* 0x000fe200078e3cff */
[----:B------:R-:W-:Y:S01]  /*1390*/  STS.U16 [R5+UR4], R16 ;  /* 0x0000001005007988 */ /* 0x000fe20008000404 */
[----:B------:R-:W-:Y:S02]  /*13a0*/  SGXT.U32 R0, R13, 0x1 ;  /* 0x000000010d00781a */ /* 0x000fe40000000000 */
[----:B------:R-:W-:Y:S01]  /*13b0*/  ISETP.LT.AND P1, PT, R9, UR11, !P0 ;  /* 0x0000000b09007c0c */ /* 0x000fe2000c721270 */
[----:B------:R-:W-:Y:S01]  /*13c0*/  STS.U16 [R7+UR4+0x80], R18 ;  /* 0x0000801207007988 */ /* 0x000fe20008000404 */
[----:B------:R-:W-:Y:S01]  /*13d0*/  IADD3 R4, PT, PT, R3, UR4, R0 ;  /* 0x0000000403047c10 */ /* 0x000fe2000fffe000 */
[----:B------:R-:W0:Y:S01]  /*13e0*/  LDCU UR4, c[0x0][0x3b8] ;  /* 0x00007700ff0477ac */ /* 0x000e220008000800 */
[----:B-1----:R-:W-:Y:S01]  /*13f0*/  IMAD R0, R11, UR5, RZ ;  /* 0x000000050b007c24 */ /* 0x002fe2000f8e02ff */
[----:B------:R-:W-:Y:S01]  /*1400*/  BAR.SYNC.DEFER_BLOCKING 0x0 ;  /* 0x0000000000007b1d */ /* 0x000fe20000010000 */
[----:B------:R-:W-:-:S03]  /*1410*/  ISETP.LT.AND P0, PT, R10, UR11, !P0 ;  /* 0x0000000b0a007c0c */ /* 0x000fc6000c701270 */
[----:B------:R-:W-:-:S04]  /*1420*/  IADD3 R6, P2, PT, R0, UR8, RZ ;  /* 0x0000000800067c10 */ /* 0x000fc8000ff5e0ff */
[----:B------:R-:W-:Y:S01]  /*1430*/  LEA.HI.X.SX32 R0, R0, UR9, 0x1, P2 ;  /* 0x0000000900007c11 */ /* 0x000fe200090f0eff */
[----:B0-----:R-:W-:Y:S02]  /*1440*/  IMAD R3, R9, UR4, RZ ;  /* 0x0000000409037c24 */ /* 0x001fe4000f8e02ff */
[----:B------:R-:W-:-:S03]  /*1450*/  IMAD R10, R10, UR4, RZ ;  /* 0x000000040a0a7c24 */ /* 0x000fc6000f8e02ff */
[C---:B------:R-:W-:Y:S01]  /*1460*/  IADD3 R2, P2, PT, R3.reuse, R6, RZ ;  /* 0x0000000603027210 */ /* 0x040fe20007f5e0ff */
[----:B------:R-:W0:Y:S03]  /*1470*/  LDS.U8 R13, [R4] ;  /* 0x00000000040d7984 */ /* 0x000e260000000000 */
[----:B------:R-:W-:-:S05]  /*1480*/  LEA.HI.X.SX32 R3, R3, R0, 0x1, P2 ;  /* 0x0000000003037211 */ /* 0x000fca00010f0eff */
[----:B0-----:R0:W-:Y:S01]  /*1490*/  @P1 STG.E.U8 desc[UR6][R2.64], R13 ;  /* 0x0000000d02001986 */ /* 0x0011e2000c101106 */
[----:B------:R-:W-:Y:S05]  /*14a0*/  @!P0 EXIT ;  /* 0x000000000000894d */ /* 0x000fea0003800000 */
[----:B------:R-:W1:Y:S01]  /*14b0*/  LDS.U8 R5, [R4+0x2] ;  /* 0x0000020004057984 */ /* 0x000e620000000000 */
[----:B0-----:R-:W-:-:S04]  /*14c0*/  IADD3 R2, P0, PT, R10, R6, RZ ;  /* 0x000000060a027210 */ /* 0x001fc80007f1e0ff */
[----:B------:R-:W-:-:S05]  /*14d0*/  LEA.HI.X.SX32 R3, R10, R0, 0x1, P0 ;  /* 0x000000000a037211 */ /* 0x000fca00000f0eff */
[----:B-1----:R-:W-:Y:S01]  /*14e0*/  STG.E.U8 desc[UR6][R2.64], R5 ;  /* 0x0000000502007986 */ /* 0x002fe2000c101106 */
[----:B------:R-:W-:Y:S05]  /*14f0*/  EXIT ;  /* 0x000000000000794d */ /* 0x000fea0003800000 */
.L_x_2:
[----:B------:R-:W-:-:S00]  /*1500*/  BRA `(.L_x_2) ;  /* 0xfffffffc00fc7947 */ /* 0x000fc0000383ffff */
[----:B------:R-:W-:-:S00]  /*1510*/  NOP ;  /* 0x0000000000007918 */ /* 0x000fc00000000000 */
        /* <DEDUP_REMOVED lines=14> */
.L_x_3:


//--------------------- .nv.shared.matmul_kernel  --------------------------
	.section	.nv.shared.matmul_kernel,"aw",@nobits
	.sectionflags	@""
	.align	16
	.zero		1024


//--------------------- .nv.shared.reserved.0     --------------------------
	.section	.nv.shared.reserved.0,"aw",@nobits
	.weak		__nv_reservedSMEM_offset_0_alias
	.size		__nv_reservedSMEM_offset_0_alias, 0, 64
	.other		__nv_reservedSMEM_offset_0_alias,@"STO_CUDA_RESERVED_SHARED STV_DEFAULT"
__nv_reservedSMEM_offset_0_alias:
	.zero		0
	.zero		64


//--------------------- .nv.constant0.matmul_kernel --------------------------
	.section	.nv.constant0.matmul_kernel,"a",@progbits
	.sectionflags	@""
	.align	4
.nv.constant0.matmul_kernel:
	.zero		976


//--------------------- SYMBOLS --------------------------

	.type		.nv.reservedSmem.offset0,@object
	.size		.nv.reservedSmem.offset0,0x4
	.type		.nv.reservedSmem.cap,@object
	.size		.nv.reservedSmem.cap,0x4
